	.headerflags	@"EF_CUDA_TEXMODE_UNIFIED EF_CUDA_64BIT_ADDRESS EF_CUDA_ACCELERATORS EF_CUDA_SM90 EF_CUDA_VIRTUAL_SM(EF_CUDA_SM90)"
	.elftype	@"ET_EXEC"


//--------------------- .nv.info                  --------------------------
	.section	.nv.info,"",@"SHT_CUDA_INFO"
	.align	4


	//----- nvinfo : EIATTR_REGCOUNT
	.align		4
        /*0000*/ 	.byte	0x04, 0x2f
        /*0002*/ 	.short	(.L_3 - .L_2)
	.align		4
.L_2:
        /*0004*/ 	.word	index@(triton_poi_fused__native_batch_norm_legit_no_training_relu_23)
        /*0008*/ 	.word	0x00000020


	//----- nvinfo : EIATTR_MIN_STACK_SIZE
	.align		4
.L_3:
        /*000c*/ 	.byte	0x04, 0x12
        /*000e*/ 	.short	(.L_5 - .L_4)
	.align		4
.L_4:
        /*0010*/ 	.word	index@(triton_poi_fused__native_batch_norm_legit_no_training_relu_23)
        /*0014*/ 	.word	0x00000000


	//----- nvinfo : EIATTR_FRAME_SIZE
	.align		4
.L_5:
        /*0018*/ 	.byte	0x04, 0x11
        /*001a*/ 	.short	(.L_7 - .L_6)
	.align		4
.L_6:
        /*001c*/ 	.word	index@(triton_poi_fused__native_batch_norm_legit_no_training_relu_23)
        /*0020*/ 	.word	0x00000000


	//----- nvinfo : EIATTR_MIN_STACK_SIZE
	.align		4
.L_7:
        /*0024*/ 	.byte	0x04, 0x12
        /*0026*/ 	.short	(.L_9 - .L_8)
	.align		4
.L_8:
        /*0028*/ 	.word	index@(triton_poi_fused__native_batch_norm_legit_no_training_relu_23)
        /*002c*/ 	.word	0x00000000
.L_9:


//--------------------- .nv.info.triton_poi_fused__native_batch_norm_legit_no_training_relu_23 --------------------------
	.section	.nv.info.triton_poi_fused__native_batch_norm_legit_no_training_relu_23,"",@"SHT_CUDA_INFO"
	.sectionflags	@""
	.align	4


	//----- nvinfo : EIATTR_CUDA_API_VERSION
	.align		4
        /*0000*/ 	.byte	0x04, 0x37
        /*0002*/ 	.short	(.L_11 - .L_10)
.L_10:
        /*0004*/ 	.word	0x0000007c


	//----- nvinfo : EIATTR_KPARAM_INFO
	.align		4
.L_11:
        /*0008*/ 	.byte	0x04, 0x17
        /*000a*/ 	.short	(.L_13 - .L_12)
.L_12:
        /*000c*/ 	.word	0x00000000
        /*0010*/ 	.short	0x0006
        /*0012*/ 	.short	0x0030
        /*0014*/ 	.byte	0x00, 0xf0, 0x11, 0x00


	//----- nvinfo : EIATTR_KPARAM_INFO
	.align		4
.L_13:
        /*0018*/ 	.byte	0x04, 0x17
        /*001a*/ 	.short	(.L_15 - .L_14)
.L_14:
        /*001c*/ 	.word	0x00000000
        /*0020*/ 	.short	0x0005
        /*0022*/ 	.short	0x0028
        /*0024*/ 	.byte	0x00, 0xf4, 0x21, 0x00


	//----- nvinfo : EIATTR_KPARAM_INFO
	.align		4
.L_15:
        /*0028*/ 	.byte	0x04, 0x17
        /*002a*/ 	.short	(.L_17 - .L_16)
.L_16:
        /*002c*/ 	.word	0x00000000
        /*0030*/ 	.short	0x0004
        /*0032*/ 	.short	0x0020
        /*0034*/ 	.byte	0x00, 0xf4, 0x21, 0x00


	//----- nvinfo : EIATTR_KPARAM_INFO
	.align		4
.L_17:
        /*0038*/ 	.byte	0x04, 0x17
        /*003a*/ 	.short	(.L_19 - .L_18)
.L_18:
        /*003c*/ 	.word	0x00000000
        /*0040*/ 	.short	0x0003
        /*0042*/ 	.short	0x0018
        /*0044*/ 	.byte	0x00, 0xf4, 0x21, 0x00


	//----- nvinfo : EIATTR_KPARAM_INFO
	.align		4
.L_19:
        /*0048*/ 	.byte	0x04, 0x17
        /*004a*/ 	.short	(.L_21 - .L_20)
.L_20:
        /*004c*/ 	.word	0x00000000
        /*0050*/ 	.short	0x0002
        /*0052*/ 	.short	0x0010
        /*0054*/ 	.byte	0x00, 0xf4, 0x21, 0x00


	//----- nvinfo : EIATTR_KPARAM_INFO
	.align		4
.L_21:
        /*0058*/ 	.byte	0x04, 0x17
        /*005a*/ 	.short	(.L_23 - .L_22)
.L_22:
        /*005c*/ 	.word	0x00000000
        /*0060*/ 	.short	0x0001
        /*0062*/ 	.short	0x0008
        /*0064*/ 	.byte	0x00, 0xf4, 0x21, 0x00


	//----- nvinfo : EIATTR_KPARAM_INFO
	.align		4
.L_23:
        /*0068*/ 	.byte	0x04, 0x17
        /*006a*/ 	.short	(.L_25 - .L_24)
.L_24:
        /*006c*/ 	.word	0x00000000
        /*0070*/ 	.short	0x0000
        /*0072*/ 	.short	0x0000
        /*0074*/ 	.byte	0x00, 0xf4, 0x21, 0x00


	//----- nvinfo : EIATTR_SPARSE_MMA_MASK
	.align		4
.L_25:
        /*0078*/ 	.byte	0x03, 0x50
        /*007a*/ 	.short	0x0000


	//----- nvinfo : EIATTR_MAXREG_COUNT
	.align		4
        /*007c*/ 	.byte	0x03, 0x1b
        /*007e*/ 	.short	0x00ff


	//----- nvinfo : EIATTR_EXIT_INSTR_OFFSETS
	.align		4
        /*0080*/ 	.byte	0x04, 0x1c
        /*0082*/ 	.short	(.L_27 - .L_26)


	//   ....[0]....
.L_26:
        /*0084*/ 	.word	0x00000ba0


	//   ....[1]....
        /*0088*/ 	.word	0x00000bc0


	//----- nvinfo : EIATTR_REQNTID
	.align		4
.L_27:
        /*008c*/ 	.byte	0x04, 0x10
        /*008e*/ 	.short	(.L_29 - .L_28)
.L_28:
        /*0090*/ 	.word	0x00000080
        /*0094*/ 	.word	0x00000001
        /*0098*/ 	.word	0x00000001


	//----- nvinfo : EIATTR_CBANK_PARAM_SIZE
	.align		4
.L_29:
        /*009c*/ 	.byte	0x03, 0x19
        /*009e*/ 	.short	0x0034


	//----- nvinfo : EIATTR_PARAM_CBANK
	.align		4
        /*00a0*/ 	.byte	0x04, 0x0a
        /*00a2*/ 	.short	(.L_31 - .L_30)
	.align		4
.L_30:
        /*00a4*/ 	.word	index@(.nv.constant0.triton_poi_fused__native_batch_norm_legit_no_training_relu_23)
        /*00a8*/ 	.short	0x0210
        /*00aa*/ 	.short	0x0034


	//----- nvinfo : EIATTR_SW_WAR
	.align		4
.L_31:
        /*00ac*/ 	.byte	0x04, 0x36
        /*00ae*/ 	.short	(.L_33 - .L_32)
.L_32:
        /*00b0*/ 	.word	0x00000008
.L_33:


//--------------------- .nv.callgraph             --------------------------
	.section	.nv.callgraph,"",@"SHT_CUDA_CALLGRAPH"
	.align	4
	.sectionentsize	8
	.align		4
        /*0000*/ 	.word	0x00000000
	.align		4
        /*0004*/ 	.word	0xffffffff
	.align		4
        /*0008*/ 	.word	0x00000000
	.align		4
        /*000c*/ 	.word	0xfffffffe
	.align		4
        /*0010*/ 	.word	0x00000000
	.align		4
        /*0014*/ 	.word	0xfffffffd
	.align		4
        /*0018*/ 	.word	0x00000000
	.align		4
        /*001c*/ 	.word	0xfffffffc


//--------------------- .nv.constant4             --------------------------
	.section	.nv.constant4,"a",@progbits
	.align	8
	.align		8
.nv.constant4:
        /*0000*/ 	.dword	_$_str
	.align		8
        /*0008*/ 	.dword	_$_str_$_2


//--------------------- .text.triton_poi_fused__native_batch_norm_legit_no_training_relu_23 --------------------------
	.section	.text.triton_poi_fused__native_batch_norm_legit_no_training_relu_23,"ax",@progbits
	.align	128
        .global         triton_poi_fused__native_batch_norm_legit_no_training_relu_23
        .type           triton_poi_fused__native_batch_norm_legit_no_training_relu_23,@function
        .size           triton_poi_fused__native_batch_norm_legit_no_training_relu_23,(.L_x_1 - triton_poi_fused__native_batch_norm_legit_no_training_relu_23)
        .other          triton_poi_fused__native_batch_norm_legit_no_training_relu_23,@"STO_CUDA_ENTRY STV_DEFAULT"
triton_poi_fused__native_batch_norm_legit_no_training_relu_23:
.text.triton_poi_fused__native_batch_norm_legit_no_training_relu_23:
[----:B------:R-:W0:Y:S02]  /*0000*/  LDC R1, c[0x0][0x28] ;  /* 0x00000a00ff017b82 */ /* 0x000e240000000800 */
[----:B------:R-:W1:Y:S01]  /*0010*/  S2R R0, SR_TID.X ;  /* 0x0000000000007919 */ /* 0x000e620000002100 */
[----:B------:R-:W2:Y:S01]  /*0020*/  LDC.64 R28, c[0x0][0x210] ;  /* 0x00008400ff1c7b82 */ /* 0x000ea20000000a00 */
[----:B------:R-:W-:Y:S02]  /*0030*/  CS2R R4, SRZ ;  /* 0x0000000000047805 */ /* 0x000fe4000001ff00 */
[----:B------:R-:W-:Y:S01]  /*0040*/  CS2R R6, SRZ ;  /* 0x0000000000067805 */ /* 0x000fe2000001ff00 */
[----:B------:R-:W3:Y:S01]  /*0050*/  S2R R3, SR_CTAID.X ;  /* 0x0000000000037919 */ /* 0x000ee20000002500 */
[----:B------:R-:W-:Y:S02]  /*0060*/  CS2R R8, SRZ ;  /* 0x0000000000087805 */ /* 0x000fe4000001ff00 */
[----:B------:R-:W-:Y:S01]  /*0070*/  CS2R R10, SRZ ;  /* 0x00000000000a7805 */ /* 0x000fe2000001ff00 */
[----:B------:R-:W-:Y:S01]  /*0080*/  ULDC.64 UR4, c[0x0][0x208] ;  /* 0x0000820000047ab9 */ /* 0x000fe20000000a00 */
[----:B------:R-:W4:Y:S08]  /*0090*/  LDC.64 R20, c[0x0][0x218] ;  /* 0x00008600ff147b82 */ /* 0x000f300000000a00 */
[----:B------:R-:W5:Y:S01]  /*00a0*/  LDC.64 R26, c[0x0][0x220] ;  /* 0x00008800ff1a7b82 */ /* 0x000f620000000a00 */
[----:B-1----:R-:W-:-:S04]  /*00b0*/  SHF.L.U32 R0, R0, 0x2, RZ ;  /* 0x0000000200007819 */ /* 0x002fc800000006ff */
[----:B------:R-:W-:-:S04]  /*00c0*/  LOP3.LUT R0, R0, 0x1fc, RZ, 0xc0, !PT ;  /* 0x000001fc00007812 */ /* 0x000fc800078ec0ff */
[----:B---3--:R-:W-:-:S04]  /*00d0*/  LEA R0, R3, R0, 0xa ;  /* 0x0000000003007211 */ /* 0x008fc800078e50ff */
[C---:B------:R-:W-:Y:S01]  /*00e0*/  ISETP.GE.AND P1, PT, R0.reuse, 0x4d8500, PT ;  /* 0x004d85000000780c */ /* 0x040fe20003f26270 */
[----:B------:R-:W-:-:S04]  /*00f0*/  IMAD.HI R2, R0, 0x66666667, RZ ;  /* 0x6666666700027827 */ /* 0x000fc800078e02ff */
[----:B--2---:R-:W-:Y:S01]  /*0100*/  IMAD.WIDE R28, R0, 0x4, R28 ;  /* 0x00000004001c7825 */ /* 0x004fe200078e021c */
[----:B------:R-:W-:-:S04]  /*0110*/  SHF.R.U32.HI R3, RZ, 0x1f, R2 ;  /* 0x0000001fff037819 */ /* 0x000fc80000011602 */
[----:B------:R-:W-:-:S03]  /*0120*/  LEA.HI.SX32 R3, R2, R3, 0x1b ;  /* 0x0000000302037211 */ /* 0x000fc600078fdaff */
[----:B------:R-:W2:Y:S02]  /*0130*/  @!P1 LDG.E.128 R8, desc[UR4][R28.64] ;  /* 0x000000041c089981 */ /* 0x000ea4000c1e1d00 */
[----:B------:R-:W-:-:S04]  /*0140*/  IMAD R2, R3, -0x50, R0 ;  /* 0xffffffb003027824 */ /* 0x000fc800078e0200 */
[----:B----4-:R-:W-:-:S05]  /*0150*/  IMAD.WIDE R12, R2, 0x4, R20 ;  /* 0x00000004020c7825 */ /* 0x010fca00078e0214 */
[----:B------:R1:W2:Y:S01]  /*0160*/  @!P1 LDG.E.EL.128 R4, desc[UR4][R12.64] ;  /* 0x000000040c049981 */ /* 0x0002a2000c2e1d00 */
[----:B------:R-:W-:-:S05]  /*0170*/  IADD3 R3, R0, 0x200, RZ ;  /* 0x0000020000037810 */ /* 0x000fca0007ffe0ff */
[----:B------:R-:W-:-:S05]  /*0180*/  IMAD.HI R14, R3, 0x66666667, RZ ;  /* 0x66666667030e7827 */ /* 0x000fca00078e02ff */
[----:B------:R-:W-:-:S04]  /*0190*/  SHF.R.U32.HI R15, RZ, 0x1f, R14 ;  /* 0x0000001fff0f7819 */ /* 0x000fc8000001160e */
[----:B------:R-:W-:Y:S02]  /*01a0*/  LEA.HI.SX32 R14, R14, R15, 0x1b ;  /* 0x0000000f0e0e7211 */ /* 0x000fe400078fdaff */
[----:B------:R-:W-:Y:S02]  /*01b0*/  ISETP.GE.AND P0, PT, R3, 0x4d8500, PT ;  /* 0x004d85000300780c */ /* 0x000fe40003f06270 */
[----:B-1----:R-:W-:Y:S01]  /*01c0*/  CS2R R12, SRZ ;  /* 0x00000000000c7805 */ /* 0x002fe2000001ff00 */
[----:B------:R-:W-:Y:S01]  /*01d0*/  IMAD R3, R14, -0x50, R3 ;  /* 0xffffffb00e037824 */ /* 0x000fe200078e0203 */
[----:B------:R-:W-:Y:S02]  /*01e0*/  CS2R R14, SRZ ;  /* 0x00000000000e7805 */ /* 0x000fe4000001ff00 */
[----:B------:R-:W-:Y:S02]  /*01f0*/  CS2R R16, SRZ ;  /* 0x0000000000107805 */ /* 0x000fe4000001ff00 */
[----:B------:R-:W-:Y:S01]  /*0200*/  CS2R R18, SRZ ;  /* 0x0000000000127805 */ /* 0x000fe2000001ff00 */
[----:B------:R-:W-:Y:S01]  /*0210*/  IMAD.WIDE R24, R3, 0x4, R20 ;  /* 0x0000000403187825 */ /* 0x000fe200078e0214 */
[----:B------:R-:W-:-:S02]  /*0220*/  CS2R R20, SRZ ;  /* 0x0000000000147805 */ /* 0x000fc4000001ff00 */
[----:B------:R-:W-:Y:S02]  /*0230*/  CS2R R22, SRZ ;  /* 0x0000000000167805 */ /* 0x000fe4000001ff00 */
[----:B------:R1:W3:Y:S04]  /*0240*/  @!P0 LDG.E.EL.128 R16, desc[UR4][R24.64] ;  /* 0x0000000418108981 */ /* 0x0002e8000c2e1d00 */
[----:B------:R-:W3:Y:S01]  /*0250*/  @!P0 LDG.E.128 R20, desc[UR4][R28.64+0x800] ;  /* 0x000800041c148981 */ /* 0x000ee2000c1e1d00 */
[----:B-1----:R-:W-:Y:S01]  /*0260*/  CS2R R24, SRZ ;  /* 0x0000000000187805 */ /* 0x002fe2000001ff00 */
[----:B--2---:R-:W-:Y:S01]  /*0270*/  FADD R4, -R4, R8 ;  /* 0x0000000804047221 */ /* 0x004fe20000000100 */
[----:B------:R-:W-:Y:S01]  /*0280*/  FADD R5, -R5, R9 ;  /* 0x0000000905057221 */ /* 0x000fe20000000100 */
[----:B-----5:R-:W-:-:S05]  /*0290*/  IMAD.WIDE R8, R2, 0x4, R26 ;  /* 0x0000000402087825 */ /* 0x020fca00078e021a */
[----:B------:R1:W2:Y:S02]  /*02a0*/  @!P1 LDG.E.EL.128 R12, desc[UR4][R8.64] ;  /* 0x00000004080c9981 */ /* 0x0002a4000c2e1d00 */
[----:B-1----:R-:W-:Y:S01]  /*02b0*/  IMAD.WIDE R8, R3, 0x4, R26 ;  /* 0x0000000403087825 */ /* 0x002fe200078e021a */
[----:B------:R-:W-:-:S06]  /*02c0*/  CS2R R26, SRZ ;  /* 0x00000000001a7805 */ /* 0x000fcc000001ff00 */
[----:B------:R-:W4:Y:S01]  /*02d0*/  @!P0 LDG.E.EL.128 R24, desc[UR4][R8.64] ;  /* 0x0000000408188981 */ /* 0x000f22000c2e1d00 */
[----:B------:R-:W-:Y:S01]  /*02e0*/  FADD R6, -R6, R10 ;  /* 0x0000000a06067221 */ /* 0x000fe20000000100 */
[----:B---3--:R-:W-:Y:S01]  /*02f0*/  FADD R17, -R17, R21 ;  /* 0x0000001511117221 */ /* 0x008fe20000000100 */
[----:B------:R-:W-:Y:S01]  /*0300*/  HFMA2.MMA R21, -RZ, RZ, 1.625, 0 ;  /* 0x3e800000ff157435 */ /* 0x000fe200000001ff */
[----:B------:R-:W-:Y:S01]  /*0310*/  FADD R28, -R19, R23 ;  /* 0x00000017131c7221 */ /* 0x000fe20000000100 */
[----:B------:R-:W-:Y:S01]  /*0320*/  FADD R7, -R7, R11 ;  /* 0x0000000b07077221 */ /* 0x000fe20000000100 */
[----:B------:R-:W-:Y:S01]  /*0330*/  FADD R16, -R16, R20 ;  /* 0x0000001410107221 */ /* 0x000fe20000000100 */
[----:B------:R-:W-:Y:S01]  /*0340*/  FADD R18, -R18, R22 ;  /* 0x0000001612127221 */ /* 0x000fe20000000100 */
[----:B--2---:R-:W-:Y:S01]  /*0350*/  FADD R10, R12, 9.9999997473787516356e-06 ;  /* 0x3727c5ac0c0a7421 */ /* 0x004fe20000000000 */
[----:B------:R-:W-:-:S05]  /*0360*/  FADD R12, R13, 9.9999997473787516356e-06 ;  /* 0x3727c5ac0d0c7421 */ /* 0x000fca0000000000 */
[----:B------:R-:W1:Y:S01]  /*0370*/  MUFU.SQRT R10, R10 ;  /* 0x0000000a000a7308 */ /* 0x000e620000002000 */
[----:B------:R-:W-:Y:S01]  /*0380*/  FADD R13, R14, 9.9999997473787516356e-06 ;  /* 0x3727c5ac0e0d7421 */ /* 0x000fe20000000000 */
[----:B------:R-:W-:-:S06]  /*0390*/  FADD R14, R15, 9.9999997473787516356e-06 ;  /* 0x3727c5ac0f0e7421 */ /* 0x000fcc0000000000 */
[----:B------:R-:W2:Y:S08]  /*03a0*/  MUFU.SQRT R12, R12 ;  /* 0x0000000c000c7308 */ /* 0x000eb00000002000 */
[----:B------:R-:W3:Y:S01]  /*03b0*/  MUFU.SQRT R13, R13 ;  /* 0x0000000d000d7308 */ /* 0x000ee20000002000 */
[C---:B-1----:R-:W-:Y:S01]  /*03c0*/  FSETP.GT.AND P4, PT, R10.reuse, 8.50705917302346158658e+37, PT ;  /* 0x7e8000000a00780b */ /* 0x042fe20003f84000 */
[----:B----4-:R-:W-:Y:S01]  /*03d0*/  FADD R25, R25, 9.9999997473787516356e-06 ;  /* 0x3727c5ac19197421 */ /* 0x010fe20000000000 */
[----:B------:R-:W-:-:S05]  /*03e0*/  FSETP.GEU.AND P2, PT, R10, 1.175494350822287508e-38, PT ;  /* 0x008000000a00780b */ /* 0x000fca0003f4e000 */
[----:B------:R-:W1:Y:S01]  /*03f0*/  MUFU.SQRT R14, R14 ;  /* 0x0000000e000e7308 */ /* 0x000e620000002000 */
[----:B--2---:R-:W-:Y:S01]  /*0400*/  FSETP.GT.AND P5, PT, R12, 8.50705917302346158658e+37, PT ;  /* 0x7e8000000c00780b */ /* 0x004fe20003fa4000 */
[----:B------:R-:W-:Y:S01]  /*0410*/  FADD R24, R24, 9.9999997473787516356e-06 ;  /* 0x3727c5ac18187421 */ /* 0x000fe20000000000 */
[----:B------:R-:W-:Y:S01]  /*0420*/  FADD R26, R26, 9.9999997473787516356e-06 ;  /* 0x3727c5ac1a1a7421 */ /* 0x000fe20000000000 */
[----:B------:R-:W-:Y:S02]  /*0430*/  FSEL R19, R21, 1, P4 ;  /* 0x3f80000015137808 */ /* 0x000fe40002000000 */
[----:B---3--:R-:W-:Y:S02]  /*0440*/  FSETP.GT.AND P3, PT, R13, 8.50705917302346158658e+37, PT ;  /* 0x7e8000000d00780b */ /* 0x008fe40003f64000 */
[----:B------:R-:W2:Y:S01]  /*0450*/  MUFU.SQRT R8, R25 ;  /* 0x0000001900087308 */ /* 0x000ea20000002000 */
[----:B------:R-:W-:Y:S01]  /*0460*/  @P4 FMUL R10, R10, 0.25 ;  /* 0x3e8000000a0a4820 */ /* 0x000fe20000400000 */
[----:B------:R-:W-:-:S06]  /*0470*/  FSETP.GEU.AND P4, PT, R12, 1.175494350822287508e-38, PT ;  /* 0x008000000c00780b */ /* 0x000fcc0003f8e000 */
[----:B------:R-:W3:Y:S01]  /*0480*/  MUFU.SQRT R15, R24 ;  /* 0x00000018000f7308 */ /* 0x000ee20000002000 */
[----:B-1----:R-:W-:Y:S01]  /*0490*/  FSETP.GT.AND P6, PT, R14, 8.50705917302346158658e+37, PT ;  /* 0x7e8000000e00780b */ /* 0x002fe20003fc4000 */
[----:B------:R-:W-:Y:S01]  /*04a0*/  @!P2 FMUL R10, R10, 16777216 ;  /* 0x4b8000000a0aa820 */ /* 0x000fe20000400000 */
[----:B------:R-:W-:-:S05]  /*04b0*/  @P5 FMUL R12, R12, 0.25 ;  /* 0x3e8000000c0c5820 */ /* 0x000fca0000400000 */
[----:B------:R-:W1:Y:S01]  /*04c0*/  MUFU.SQRT R11, R26 ;  /* 0x0000001a000b7308 */ /* 0x000e620000002000 */
[----:B------:R-:W-:Y:S01]  /*04d0*/  FSEL R9, R21, 1, P5 ;  /* 0x3f80000015097808 */ /* 0x000fe20002800000 */
[----:B------:R-:W-:Y:S01]  /*04e0*/  FADD R27, R27, 9.9999997473787516356e-06 ;  /* 0x3727c5ac1b1b7421 */ /* 0x000fe20000000000 */
[C---:B------:R-:W-:Y:S01]  /*04f0*/  FSETP.GEU.AND P5, PT, R13.reuse, 1.175494350822287508e-38, PT ;  /* 0x008000000d00780b */ /* 0x040fe20003fae000 */
[----:B------:R-:W-:Y:S01]  /*0500*/  @P3 FMUL R13, R13, 0.25 ;  /* 0x3e8000000d0d3820 */ /* 0x000fe20000400000 */
[----:B------:R-:W-:Y:S02]  /*0510*/  FSEL R20, R21, 1, P3 ;  /* 0x3f80000015147808 */ /* 0x000fe40001800000 */
[----:B------:R-:W-:Y:S01]  /*0520*/  FSETP.GEU.AND P3, PT, R14, 1.175494350822287508e-38, PT ;  /* 0x008000000e00780b */ /* 0x000fe20003f6e000 */
[----:B------:R-:W4:Y:S01]  /*0530*/  MUFU.RCP R10, R10 ;  /* 0x0000000a000a7308 */ /* 0x000f220000001000 */
[----:B------:R-:W-:Y:S01]  /*0540*/  @!P4 FMUL R12, R12, 16777216 ;  /* 0x4b8000000c0cc820 */ /* 0x000fe20000400000 */
[----:B------:R-:W-:Y:S01]  /*0550*/  @!P4 FMUL R9, R9, 16777216 ;  /* 0x4b8000000909c820 */ /* 0x000fe20000400000 */
[----:B--2---:R-:W-:Y:S01]  /*0560*/  FSETP.GT.AND P4, PT, R8, 8.50705917302346158658e+37, PT ;  /* 0x7e8000000800780b */ /* 0x004fe20003f84000 */
[----:B------:R-:W-:Y:S01]  /*0570*/  @!P2 FMUL R19, R19, 16777216 ;  /* 0x4b8000001313a820 */ /* 0x000fe20000400000 */
[----:B---3--:R-:W-:-:S03]  /*0580*/  FSETP.GT.AND P2, PT, R15, 8.50705917302346158658e+37, PT ;  /* 0x7e8000000f00780b */ /* 0x008fc60003f44000 */
[----:B------:R4:W2:Y:S01]  /*0590*/  MUFU.SQRT R22, R27 ;  /* 0x0000001b00167308 */ /* 0x0008a20000002000 */
[----:B------:R-:W-:Y:S01]  /*05a0*/  @P6 FMUL R14, R14, 0.25 ;  /* 0x3e8000000e0e6820 */ /* 0x000fe20000400000 */
[----:B------:R-:W-:Y:S02]  /*05b0*/  FSEL R23, R21, 1, P6 ;  /* 0x3f80000015177808 */ /* 0x000fe40003000000 */
[----:B-1----:R-:W-:Y:S01]  /*05c0*/  FSETP.GT.AND P6, PT, R11, 8.50705917302346158658e+37, PT ;  /* 0x7e8000000b00780b */ /* 0x002fe20003fc4000 */
[----:B------:R-:W-:Y:S02]  /*05d0*/  @!P3 FMUL R14, R14, 16777216 ;  /* 0x4b8000000e0eb820 */ /* 0x000fe40000400000 */
[----:B------:R-:W-:Y:S01]  /*05e0*/  @!P3 FMUL R23, R23, 16777216 ;  /* 0x4b8000001717b820 */ /* 0x000fe20000400000 */
[----:B------:R-:W-:Y:S01]  /*05f0*/  FSETP.GEU.AND P3, PT, R8, 1.175494350822287508e-38, PT ;  /* 0x008000000800780b */ /* 0x000fe20003f6e000 */
[----:B------:R-:W-:Y:S01]  /*0600*/  @!P5 FMUL R13, R13, 16777216 ;  /* 0x4b8000000d0dd820 */ /* 0x000fe20000400000 */
[----:B------:R-:W-:Y:S01]  /*0610*/  @!P5 FMUL R20, R20, 16777216 ;  /* 0x4b8000001414d820 */ /* 0x000fe20000400000 */
[----:B------:R-:W-:Y:S01]  /*0620*/  @P4 FMUL R8, R8, 0.25 ;  /* 0x3e80000008084820 */ /* 0x000fe20000400000 */
[----:B------:R-:W-:Y:S01]  /*0630*/  FSEL R26, R21, 1, P4 ;  /* 0x3f800000151a7808 */ /* 0x000fe20002000000 */
[----:B----4-:R-:W-:Y:S01]  /*0640*/  FMUL R27, R10, R19 ;  /* 0x000000130a1b7220 */ /* 0x010fe20000400000 */
[C---:B------:R-:W-:Y:S01]  /*0650*/  FSETP.GEU.AND P5, PT, R15.reuse, 1.175494350822287508e-38, PT ;  /* 0x008000000f00780b */ /* 0x040fe20003fae000 */
[----:B------:R-:W-:Y:S01]  /*0660*/  @P2 FMUL R15, R15, 0.25 ;  /* 0x3e8000000f0f2820 */ /* 0x000fe20000400000 */
[----:B--2---:R-:W-:Y:S01]  /*0670*/  FSETP.GT.AND P4, PT, R22, 8.50705917302346158658e+37, PT ;  /* 0x7e8000001600780b */ /* 0x004fe20003f84000 */
[----:B------:R-:W1:Y:S01]  /*0680*/  MUFU.RCP R14, R14 ;  /* 0x0000000e000e7308 */ /* 0x000e620000001000 */
[----:B------:R-:W-:-:S02]  /*0690*/  FSEL R19, R21, 1, P2 ;  /* 0x3f80000015137808 */ /* 0x000fc40001000000 */
[C---:B------:R-:W-:Y:S01]  /*06a0*/  FSETP.GEU.AND P2, PT, R11.reuse, 1.175494350822287508e-38, PT ;  /* 0x008000000b00780b */ /* 0x040fe20003f4e000 */
[----:B------:R-:W-:Y:S01]  /*06b0*/  @P6 FMUL R11, R11, 0.25 ;  /* 0x3e8000000b0b6820 */ /* 0x000fe20000400000 */
[----:B------:R-:W-:Y:S02]  /*06c0*/  FSEL R25, R21, 1, P6 ;  /* 0x3f80000015197808 */ /* 0x000fe40003000000 */
[C---:B------:R-:W-:Y:S01]  /*06d0*/  FSETP.GEU.AND P6, PT, R22.reuse, 1.175494350822287508e-38, PT ;  /* 0x008000001600780b */ /* 0x040fe20003fce000 */
[----:B------:R-:W2:Y:S04]  /*06e0*/  MUFU.RCP R13, R13 ;  /* 0x0000000d000d7308 */ /* 0x000ea80000001000 */
[----:B------:R-:W-:-:S04]  /*06f0*/  @P4 FMUL R22, R22, 0.25 ;  /* 0x3e80000016164820 */ /* 0x000fc80000400000 */
[----:B------:R-:W3:Y:S01]  /*0700*/  MUFU.RCP R24, R12 ;  /* 0x0000000c00187308 */ /* 0x000ee20000001000 */
[----:B-1----:R-:W-:-:S03]  /*0710*/  FMUL R23, R14, R23 ;  /* 0x000000170e177220 */ /* 0x002fc60000400000 */
[----:B------:R-:W-:Y:S01]  /*0720*/  @!P6 FMUL R22, R22, 16777216 ;  /* 0x4b8000001616e820 */ /* 0x000fe20000400000 */
[----:B------:R-:W-:Y:S01]  /*0730*/  @!P3 FMUL R8, R8, 16777216 ;  /* 0x4b8000000808b820 */ /* 0x000fe20000400000 */
[----:B--2---:R-:W-:Y:S02]  /*0740*/  FMUL R13, R13, R20 ;  /* 0x000000140d0d7220 */ /* 0x004fe40000400000 */
[----:B------:R1:W-:Y:S01]  /*0750*/  MUFU.RCP R12, R22 ;  /* 0x00000016000c7308 */ /* 0x0003e20000001000 */
[----:B------:R-:W-:Y:S01]  /*0760*/  FMUL R20, R23, R7 ;  /* 0x0000000717147220 */ /* 0x000fe20000400000 */
[----:B------:R-:W-:Y:S01]  /*0770*/  @!P2 FMUL R11, R11, 16777216 ;  /* 0x4b8000000b0ba820 */ /* 0x000fe20000400000 */
[----:B------:R-:W-:Y:S01]  /*0780*/  @!P5 FMUL R15, R15, 16777216 ;  /* 0x4b8000000f0fd820 */ /* 0x000fe20000400000 */
[----:B-1----:R-:W1:Y:S04]  /*0790*/  LDC.64 R22, c[0x0][0x228] ;  /* 0x00008a00ff167b82 */ /* 0x002e680000000a00 */
[----:B------:R2:W-:Y:S01]  /*07a0*/  MUFU.RCP R29, R8 ;  /* 0x00000008001d7308 */ /* 0x0005e20000001000 */
[----:B---3--:R-:W-:Y:S01]  /*07b0*/  FMUL R24, R24, R9 ;  /* 0x0000000918187220 */ /* 0x008fe20000400000 */
[----:B------:R-:W-:-:S02]  /*07c0*/  FMUL R13, R13, R6 ;  /* 0x000000060d0d7220 */ /* 0x000fc40000400000 */
[----:B--2---:R-:W2:Y:S04]  /*07d0*/  LDC.64 R8, c[0x0][0x230] ;  /* 0x00008c00ff087b82 */ /* 0x004ea80000000a00 */
[----:B------:R-:W3:Y:S08]  /*07e0*/  MUFU.RCP R6, R11 ;  /* 0x0000000b00067308 */ /* 0x000ef00000001000 */
[----:B------:R-:W4:Y:S01]  /*07f0*/  MUFU.RCP R10, R15 ;  /* 0x0000000f000a7308 */ /* 0x000f220000001000 */
[----:B------:R-:W-:Y:S01]  /*0800*/  @!P2 FMUL R25, R25, 16777216 ;  /* 0x4b8000001919a820 */ /* 0x000fe20000400000 */
[----:B------:R-:W-:Y:S01]  /*0810*/  @!P5 FMUL R19, R19, 16777216 ;  /* 0x4b8000001313d820 */ /* 0x000fe20000400000 */
[----:B------:R-:W-:Y:S01]  /*0820*/  FMUL R24, R24, R5 ;  /* 0x0000000518187220 */ /* 0x000fe20000400000 */
[----:B------:R-:W-:Y:S01]  /*0830*/  FMUL R27, R27, R4 ;  /* 0x000000041b1b7220 */ /* 0x000fe20000400000 */
[----:B------:R-:W-:Y:S01]  /*0840*/  CS2R R4, SRZ ;  /* 0x0000000000047805 */ /* 0x000fe2000001ff00 */
[----:B---3--:R-:W-:Y:S01]  /*0850*/  FMUL R25, R6, R25 ;  /* 0x0000001906197220 */ /* 0x008fe20000400000 */
[----:B------:R-:W-:Y:S01]  /*0860*/  CS2R R6, SRZ ;  /* 0x0000000000067805 */ /* 0x000fe2000001ff00 */
[----:B----4-:R-:W-:Y:S01]  /*0870*/  FMUL R19, R10, R19 ;  /* 0x000000130a137220 */ /* 0x010fe20000400000 */
[----:B-1----:R-:W-:-:S04]  /*0880*/  IMAD.WIDE R10, R2, 0x4, R22 ;  /* 0x00000004020a7825 */ /* 0x002fc800078e0216 */
[----:B------:R-:W-:Y:S01]  /*0890*/  IMAD.WIDE R22, R3, 0x4, R22 ;  /* 0x0000000403167825 */ /* 0x000fe200078e0216 */
[----:B------:R1:W3:Y:S03]  /*08a0*/  @!P1 LDG.E.EL.128 R4, desc[UR4][R10.64] ;  /* 0x000000040a049981 */ /* 0x0002e6000c2e1d00 */
[----:B--2---:R-:W-:-:S04]  /*08b0*/  IMAD.WIDE R14, R2, 0x4, R8 ;  /* 0x00000004020e7825 */ /* 0x004fc800078e0208 */
[----:B------:R-:W-:Y:S01]  /*08c0*/  IMAD.WIDE R2, R3, 0x4, R8 ;  /* 0x0000000403027825 */ /* 0x000fe200078e0208 */
[----:B------:R-:W-:Y:S02]  /*08d0*/  CS2R R8, SRZ ;  /* 0x0000000000087805 */ /* 0x000fe4000001ff00 */
[----:B-1----:R-:W-:-:S06]  /*08e0*/  CS2R R10, SRZ ;  /* 0x00000000000a7805 */ /* 0x002fcc000001ff00 */
[----:B------:R1:W3:Y:S01]  /*08f0*/  @!P1 LDG.E.EL.128 R8, desc[UR4][R14.64] ;  /* 0x000000040e089981 */ /* 0x0002e2000c2e1d00 */
[----:B------:R-:W-:-:S05]  /*0900*/  FSEL R21, R21, 1, P4 ;  /* 0x3f80000015157808 */ /* 0x000fca0002000000 */
[----:B------:R-:W-:-:S04]  /*0910*/  @!P6 FMUL R21, R21, 16777216 ;  /* 0x4b8000001515e820 */ /* 0x000fc80000400000 */
[----:B------:R-:W-:Y:S01]  /*0920*/  FMUL R21, R12, R21 ;  /* 0x000000150c157220 */ /* 0x000fe20000400000 */
[----:B-1----:R-:W-:-:S03]  /*0930*/  CS2R R14, SRZ ;  /* 0x00000000000e7805 */ /* 0x002fc6000001ff00 */
[----:B------:R-:W-:Y:S01]  /*0940*/  FMUL R28, R21, R28 ;  /* 0x0000001c151c7220 */ /* 0x000fe20000400000 */
[----:B---3--:R-:W-:Y:S01]  /*0950*/  FFMA R6, R13, R6, R10 ;  /* 0x000000060d067223 */ /* 0x008fe2000000000a */
[----:B------:R-:W-:Y:S01]  /*0960*/  CS2R R12, SRZ ;  /* 0x00000000000c7805 */ /* 0x000fe2000001ff00 */
[----:B------:R-:W-:Y:S01]  /*0970*/  FFMA R7, R20, R7, R11 ;  /* 0x0000000714077223 */ /* 0x000fe2000000000b */
[----:B------:R-:W-:Y:S01]  /*0980*/  CS2R R20, SRZ ;  /* 0x0000000000147805 */ /* 0x000fe2000001ff00 */
[----:B------:R-:W1:Y:S03]  /*0990*/  LDC.64 R10, c[0x0][0x238] ;  /* 0x00008e00ff0a7b82 */ /* 0x000e660000000a00 */
[----:B------:R2:W3:Y:S02]  /*09a0*/  @!P0 LDG.E.EL.128 R12, desc[UR4][R22.64] ;  /* 0x00000004160c8981 */ /* 0x0004e4000c2e1d00 */
[----:B--2---:R-:W-:-:S06]  /*09b0*/  CS2R R22, SRZ ;  /* 0x0000000000167805 */ /* 0x004fcc000001ff00 */
[----:B------:R-:W3:Y:S01]  /*09c0*/  @!P0 LDG.E.EL.128 R20, desc[UR4][R2.64] ;  /* 0x0000000402148981 */ /* 0x000ee2000c2e1d00 */
[----:B------:R-:W-:Y:S01]  /*09d0*/  @!P3 FMUL R26, R26, 16777216 ;  /* 0x4b8000001a1ab820 */ /* 0x000fe20000400000 */
[----:B------:R-:W-:Y:S01]  /*09e0*/  FFMA R5, R24, R5, R9 ;  /* 0x0000000518057223 */ /* 0x000fe20000000009 */
[----:B------:R-:W-:Y:S02]  /*09f0*/  FFMA R4, R27, R4, R8 ;  /* 0x000000041b047223 */ /* 0x000fe40000000008 */
[----:B------:R-:W-:Y:S01]  /*0a00*/  FMUL R26, R29, R26 ;  /* 0x0000001a1d1a7220 */ /* 0x000fe20000400000 */
[----:B------:R-:W-:Y:S01]  /*0a10*/  FSETP.GEU.AND P2, PT, R7, RZ, PT ;  /* 0x000000ff0700720b */ /* 0x000fe20003f4e000 */
[----:B------:R-:W-:Y:S01]  /*0a20*/  FMUL R25, R25, R18 ;  /* 0x0000001219197220 */ /* 0x000fe20000400000 */
[----:B------:R-:W-:Y:S01]  /*0a30*/  FSETP.GEU.AND P3, PT, R6, RZ, PT ;  /* 0x000000ff0600720b */ /* 0x000fe20003f6e000 */
[----:B------:R-:W-:Y:S01]  /*0a40*/  FMUL R26, R26, R17 ;  /* 0x000000111a1a7220 */ /* 0x000fe20000400000 */
[----:B------:R-:W-:Y:S01]  /*0a50*/  FSETP.GEU.AND P4, PT, R5, RZ, PT ;  /* 0x000000ff0500720b */ /* 0x000fe20003f8e000 */
[----:B------:R-:W-:Y:S01]  /*0a60*/  FMUL R19, R19, R16 ;  /* 0x0000001013137220 */ /* 0x000fe20000400000 */
[----:B------:R-:W-:Y:S01]  /*0a70*/  FSETP.GEU.AND P5, PT, R4, RZ, PT ;  /* 0x000000ff0400720b */ /* 0x000fe20003fae000 */
[----:B-1----:R-:W-:Y:S01]  /*0a80*/  IMAD.WIDE R10, R0, 0x4, R10 ;  /* 0x00000004000a7825 */ /* 0x002fe200078e020a */
[----:B------:R-:W-:-:S02]  /*0a90*/  SEL R7, R7, RZ, P2 ;  /* 0x000000ff07077207 */ /* 0x000fc40001000000 */
[----:B------:R-:W-:Y:S02]  /*0aa0*/  SEL R6, R6, RZ, P3 ;  /* 0x000000ff06067207 */ /* 0x000fe40001800000 */
[----:B------:R-:W-:Y:S02]  /*0ab0*/  SEL R5, R5, RZ, P4 ;  /* 0x000000ff05057207 */ /* 0x000fe40002000000 */
[----:B------:R-:W-:-:S05]  /*0ac0*/  SEL R4, R4, RZ, P5 ;  /* 0x000000ff04047207 */ /* 0x000fca0002800000 */
[----:B------:R1:W-:Y:S01]  /*0ad0*/  @!P1 STG.E.128 desc[UR4][R10.64], R4 ;  /* 0x000000040a009986 */ /* 0x0003e2000c101d04 */
[----:B---3--:R-:W-:Y:S01]  /*0ae0*/  FFMA R15, R28, R15, R23 ;  /* 0x0000000f1c0f7223 */ /* 0x008fe20000000017 */
[----:B------:R-:W-:Y:S01]  /*0af0*/  FFMA R14, R25, R14, R22 ;  /* 0x0000000e190e7223 */ /* 0x000fe20000000016 */
[----:B------:R-:W-:Y:S01]  /*0b00*/  FFMA R13, R26, R13, R21 ;  /* 0x0000000d1a0d7223 */ /* 0x000fe20000000015 */
[----:B------:R-:W-:Y:S02]  /*0b10*/  FFMA R12, R19, R12, R20 ;  /* 0x0000000c130c7223 */ /* 0x000fe40000000014 */
[----:B------:R-:W-:Y:S02]  /*0b20*/  FSETP.GEU.AND P1, PT, R15, RZ, PT ;  /* 0x000000ff0f00720b */ /* 0x000fe40003f2e000 */
[----:B------:R-:W-:Y:S02]  /*0b30*/  FSETP.GEU.AND P2, PT, R14, RZ, PT ;  /* 0x000000ff0e00720b */ /* 0x000fe40003f4e000 */
[----:B------:R-:W-:-:S02]  /*0b40*/  FSETP.GEU.AND P3, PT, R13, RZ, PT ;  /* 0x000000ff0d00720b */ /* 0x000fc40003f6e000 */
[----:B------:R-:W-:Y:S02]  /*0b50*/  FSETP.GEU.AND P4, PT, R12, RZ, PT ;  /* 0x000000ff0c00720b */ /* 0x000fe40003f8e000 */
[----:B------:R-:W-:Y:S02]  /*0b60*/  SEL R15, R15, RZ, P1 ;  /* 0x000000ff0f0f7207 */ /* 0x000fe40000800000 */
[----:B------:R-:W-:Y:S02]  /*0b70*/  SEL R14, R14, RZ, P2 ;  /* 0x000000ff0e0e7207 */ /* 0x000fe40001000000 */
[----:B------:R-:W-:Y:S02]  /*0b80*/  SEL R13, R13, RZ, P3 ;  /* 0x000000ff0d0d7207 */ /* 0x000fe40001800000 */
[----:B------:R-:W-:Y:S01]  /*0b90*/  SEL R12, R12, RZ, P4 ;  /* 0x000000ff0c0c7207 */ /* 0x000fe20002000000 */
[----:B-1----:R-:W-:Y:S06]  /*0ba0*/  @P0 EXIT ;  /* 0x000000000000094d */ /* 0x002fec0003800000 */
[----:B------:R-:W-:Y:S01]  /*0bb0*/  STG.E.128 desc[UR4][R10.64+0x800], R12 ;  /* 0x0008000c0a007986 */ /* 0x000fe2000c101d04 */
[----:B------:R-:W-:Y:S05]  /*0bc0*/  EXIT ;  /* 0x000000000000794d */ /* 0x000fea0003800000 */
.L_x_0:
[----:B------:R-:W-:-:S00]  /*0bd0*/  BRA `(.L_x_0) ;  /* 0xfffffffc00fc7947 */ /* 0x000fc0000383ffff */
[----:B------:R-:W-:-:S00]  /*0be0*/  NOP ;  /* 0x0000000000007918 */ /* 0x000fc00000000000 */
        /* <DEDUP_REMOVED lines=9> */
.L_x_1:


//--------------------- .nv.global.init           --------------------------
	.section	.nv.global.init,"aw",@progbits
.nv.global.init:
	.type		_$_str,@object
	.size		_$_str,(_$_str_$_2 - _$_str)
_$_str:
        /*0000*/ 	.byte	0x5f, 0x5f, 0x43, 0x55, 0x44, 0x41, 0x5f, 0x46, 0x54, 0x5a, 0x00
	.type		_$_str_$_2,@object
	.size		_$_str_$_2,(.L_1 - _$_str_$_2)
_$_str_$_2:
        /*000b*/ 	.byte	0x5f, 0x5f, 0x43, 0x55, 0x44, 0x41, 0x5f, 0x50, 0x52, 0x45, 0x43, 0x5f, 0x53, 0x51, 0x52, 0x54
        /*001b*/ 	.byte	0x00
.L_1:


//--------------------- .nv.constant0.triton_poi_fused__native_batch_norm_legit_no_training_relu_23 --------------------------
	.section	.nv.constant0.triton_poi_fused__native_batch_norm_legit_no_training_relu_23,"a",@progbits
	.sectionflags	@""
	.align	4
.nv.constant0.triton_poi_fused__native_batch_norm_legit_no_training_relu_23:
	.zero		580
